//
// Generated by NVIDIA NVVM Compiler
//
// Compiler Build ID: CL-36424714
// Cuda compilation tools, release 13.0, V13.0.88
// Based on NVVM 20.0.0
//

.version 9.0
.target sm_100
.address_size 64

	// .globl	_Z9DDR5_readPfS_mi

.visible .entry _Z9DDR5_readPfS_mi(
	.param .u64 .ptr .align 1 _Z9DDR5_readPfS_mi_param_0,
	.param .u64 .ptr .align 1 _Z9DDR5_readPfS_mi_param_1,
	.param .u64 _Z9DDR5_readPfS_mi_param_2,
	.param .u32 _Z9DDR5_readPfS_mi_param_3
)
{
	.reg .pred 	%p<3>;
	.reg .b32 	%r<31>;
	.reg .b32 	%f<39>;
	.reg .b64 	%rd<73>;

	ld.param.u64 	%rd3, [_Z9DDR5_readPfS_mi_param_0];
	ld.param.u64 	%rd4, [_Z9DDR5_readPfS_mi_param_1];
	ld.param.u64 	%rd5, [_Z9DDR5_readPfS_mi_param_2];
	ld.param.u32 	%r8, [_Z9DDR5_readPfS_mi_param_3];
	mov.u32 	%r9, %tid.x;
	mov.u32 	%r10, %ctaid.x;
	mov.u32 	%r11, %ntid.x;
	mad.lo.s32 	%r1, %r10, %r11, %r9;
	setp.lt.s32 	%p1, %r8, 1;
	mov.f32 	%f38, 0f00000000;
	@%p1 bra 	$L__BB0_3;
	cvta.to.global.u64 	%rd1, %rd3;
	add.s64 	%rd2, %rd5, -1;
	cvt.u32.u64 	%r12, %rd5;
	add.s32 	%r2, %r12, -1;
	neg.s32 	%r29, %r8;
	mov.f32 	%f38, 0f00000000;
	mov.u32 	%r30, %r1;
$L__BB0_2:
	cvt.s64.s32 	%rd6, %r30;
	and.b64  	%rd7, %rd2, %rd6;
	shl.b64 	%rd8, %rd7, 2;
	add.s64 	%rd9, %rd1, %rd8;
	ld.global.nc.f32 	%f6, [%rd9];
	add.s32 	%r13, %r30, 32768;
	cvt.s64.s32 	%rd10, %r13;
	and.b64  	%rd11, %rd2, %rd10;
	shl.b64 	%rd12, %rd11, 2;
	add.s64 	%rd13, %rd1, %rd12;
	ld.global.nc.f32 	%f7, [%rd13];
	add.s32 	%r14, %r30, 65536;
	cvt.s64.s32 	%rd14, %r14;
	and.b64  	%rd15, %rd2, %rd14;
	shl.b64 	%rd16, %rd15, 2;
	add.s64 	%rd17, %rd1, %rd16;
	ld.global.nc.f32 	%f8, [%rd17];
	add.s32 	%r15, %r30, 98304;
	cvt.s64.s32 	%rd18, %r15;
	and.b64  	%rd19, %rd2, %rd18;
	shl.b64 	%rd20, %rd19, 2;
	add.s64 	%rd21, %rd1, %rd20;
	ld.global.nc.f32 	%f9, [%rd21];
	add.s32 	%r16, %r30, 131072;
	cvt.s64.s32 	%rd22, %r16;
	and.b64  	%rd23, %rd2, %rd22;
	shl.b64 	%rd24, %rd23, 2;
	add.s64 	%rd25, %rd1, %rd24;
	ld.global.nc.f32 	%f10, [%rd25];
	add.s32 	%r17, %r30, 163840;
	cvt.s64.s32 	%rd26, %r17;
	and.b64  	%rd27, %rd2, %rd26;
	shl.b64 	%rd28, %rd27, 2;
	add.s64 	%rd29, %rd1, %rd28;
	ld.global.nc.f32 	%f11, [%rd29];
	add.s32 	%r18, %r30, 196608;
	cvt.s64.s32 	%rd30, %r18;
	and.b64  	%rd31, %rd2, %rd30;
	shl.b64 	%rd32, %rd31, 2;
	add.s64 	%rd33, %rd1, %rd32;
	ld.global.nc.f32 	%f12, [%rd33];
	add.s32 	%r19, %r30, 229376;
	cvt.s64.s32 	%rd34, %r19;
	and.b64  	%rd35, %rd2, %rd34;
	shl.b64 	%rd36, %rd35, 2;
	add.s64 	%rd37, %rd1, %rd36;
	ld.global.nc.f32 	%f13, [%rd37];
	add.s32 	%r20, %r30, 262144;
	cvt.s64.s32 	%rd38, %r20;
	and.b64  	%rd39, %rd2, %rd38;
	shl.b64 	%rd40, %rd39, 2;
	add.s64 	%rd41, %rd1, %rd40;
	ld.global.nc.f32 	%f14, [%rd41];
	add.s32 	%r21, %r30, 294912;
	cvt.s64.s32 	%rd42, %r21;
	and.b64  	%rd43, %rd2, %rd42;
	shl.b64 	%rd44, %rd43, 2;
	add.s64 	%rd45, %rd1, %rd44;
	ld.global.nc.f32 	%f15, [%rd45];
	add.s32 	%r22, %r30, 327680;
	cvt.s64.s32 	%rd46, %r22;
	and.b64  	%rd47, %rd2, %rd46;
	shl.b64 	%rd48, %rd47, 2;
	add.s64 	%rd49, %rd1, %rd48;
	ld.global.nc.f32 	%f16, [%rd49];
	add.s32 	%r23, %r30, 360448;
	cvt.s64.s32 	%rd50, %r23;
	and.b64  	%rd51, %rd2, %rd50;
	shl.b64 	%rd52, %rd51, 2;
	add.s64 	%rd53, %rd1, %rd52;
	ld.global.nc.f32 	%f17, [%rd53];
	add.s32 	%r24, %r30, 393216;
	cvt.s64.s32 	%rd54, %r24;
	and.b64  	%rd55, %rd2, %rd54;
	shl.b64 	%rd56, %rd55, 2;
	add.s64 	%rd57, %rd1, %rd56;
	ld.global.nc.f32 	%f18, [%rd57];
	add.s32 	%r25, %r30, 425984;
	cvt.s64.s32 	%rd58, %r25;
	and.b64  	%rd59, %rd2, %rd58;
	shl.b64 	%rd60, %rd59, 2;
	add.s64 	%rd61, %rd1, %rd60;
	ld.global.nc.f32 	%f19, [%rd61];
	add.s32 	%r26, %r30, 458752;
	cvt.s64.s32 	%rd62, %r26;
	and.b64  	%rd63, %rd2, %rd62;
	shl.b64 	%rd64, %rd63, 2;
	add.s64 	%rd65, %rd1, %rd64;
	ld.global.nc.f32 	%f20, [%rd65];
	add.s32 	%r27, %r30, 491520;
	cvt.s64.s32 	%rd66, %r27;
	and.b64  	%rd67, %rd2, %rd66;
	shl.b64 	%rd68, %rd67, 2;
	add.s64 	%rd69, %rd1, %rd68;
	ld.global.nc.f32 	%f21, [%rd69];
	add.f32 	%f22, %f6, %f7;
	add.f32 	%f23, %f22, %f8;
	add.f32 	%f24, %f23, %f9;
	add.f32 	%f25, %f24, %f10;
	add.f32 	%f26, %f25, %f11;
	add.f32 	%f27, %f26, %f12;
	add.f32 	%f28, %f27, %f13;
	add.f32 	%f29, %f28, %f14;
	add.f32 	%f30, %f29, %f15;
	add.f32 	%f31, %f30, %f16;
	add.f32 	%f32, %f31, %f17;
	add.f32 	%f33, %f32, %f18;
	add.f32 	%f34, %f33, %f19;
	add.f32 	%f35, %f34, %f20;
	add.f32 	%f36, %f35, %f21;
	add.f32 	%f38, %f38, %f36;
	add.s32 	%r28, %r30, 524288;
	and.b32  	%r30, %r28, %r2;
	add.s32 	%r29, %r29, 1;
	setp.ne.s32 	%p2, %r29, 0;
	@%p2 bra 	$L__BB0_2;
$L__BB0_3:
	cvta.to.global.u64 	%rd70, %rd4;
	mul.wide.u32 	%rd71, %r1, 4;
	add.s64 	%rd72, %rd70, %rd71;
	st.global.f32 	[%rd72], %f38;
	ret;

}
	// .globl	_Z10DDR5_writePfmi
.visible .entry _Z10DDR5_writePfmi(
	.param .u64 .ptr .align 1 _Z10DDR5_writePfmi_param_0,
	.param .u64 _Z10DDR5_writePfmi_param_1,
	.param .u32 _Z10DDR5_writePfmi_param_2
)
{
	.reg .pred 	%p<3>;
	.reg .b32 	%r<31>;
	.reg .b32 	%f<2>;
	.reg .b64 	%rd<69>;

	ld.param.u64 	%rd3, [_Z10DDR5_writePfmi_param_0];
	ld.param.u64 	%rd4, [_Z10DDR5_writePfmi_param_1];
	ld.param.u32 	%r8, [_Z10DDR5_writePfmi_param_2];
	mov.u32 	%r9, %tid.x;
	mov.u32 	%r10, %ctaid.x;
	mov.u32 	%r11, %ntid.x;
	mad.lo.s32 	%r30, %r10, %r11, %r9;
	setp.lt.s32 	%p1, %r8, 1;
	@%p1 bra 	$L__BB1_3;
	cvta.to.global.u64 	%rd1, %rd3;
	cvt.rn.f32.u32 	%f1, %r30;
	add.s64 	%rd2, %rd4, -1;
	cvt.u32.u64 	%r12, %rd4;
	add.s32 	%r2, %r12, -1;
	neg.s32 	%r29, %r8;
$L__BB1_2:
	cvt.s64.s32 	%rd5, %r30;
	and.b64  	%rd6, %rd2, %rd5;
	shl.b64 	%rd7, %rd6, 2;
	add.s64 	%rd8, %rd1, %rd7;
	st.global.f32 	[%rd8], %f1;
	add.s32 	%r13, %r30, 32768;
	cvt.s64.s32 	%rd9, %r13;
	and.b64  	%rd10, %rd2, %rd9;
	shl.b64 	%rd11, %rd10, 2;
	add.s64 	%rd12, %rd1, %rd11;
	st.global.f32 	[%rd12], %f1;
	add.s32 	%r14, %r30, 65536;
	cvt.s64.s32 	%rd13, %r14;
	and.b64  	%rd14, %rd2, %rd13;
	shl.b64 	%rd15, %rd14, 2;
	add.s64 	%rd16, %rd1, %rd15;
	st.global.f32 	[%rd16], %f1;
	add.s32 	%r15, %r30, 98304;
	cvt.s64.s32 	%rd17, %r15;
	and.b64  	%rd18, %rd2, %rd17;
	shl.b64 	%rd19, %rd18, 2;
	add.s64 	%rd20, %rd1, %rd19;
	st.global.f32 	[%rd20], %f1;
	add.s32 	%r16, %r30, 131072;
	cvt.s64.s32 	%rd21, %r16;
	and.b64  	%rd22, %rd2, %rd21;
	shl.b64 	%rd23, %rd22, 2;
	add.s64 	%rd24, %rd1, %rd23;
	st.global.f32 	[%rd24], %f1;
	add.s32 	%r17, %r30, 163840;
	cvt.s64.s32 	%rd25, %r17;
	and.b64  	%rd26, %rd2, %rd25;
	shl.b64 	%rd27, %rd26, 2;
	add.s64 	%rd28, %rd1, %rd27;
	st.global.f32 	[%rd28], %f1;
	add.s32 	%r18, %r30, 196608;
	cvt.s64.s32 	%rd29, %r18;
	and.b64  	%rd30, %rd2, %rd29;
	shl.b64 	%rd31, %rd30, 2;
	add.s64 	%rd32, %rd1, %rd31;
	st.global.f32 	[%rd32], %f1;
	add.s32 	%r19, %r30, 229376;
	cvt.s64.s32 	%rd33, %r19;
	and.b64  	%rd34, %rd2, %rd33;
	shl.b64 	%rd35, %rd34, 2;
	add.s64 	%rd36, %rd1, %rd35;
	st.global.f32 	[%rd36], %f1;
	add.s32 	%r20, %r30, 262144;
	cvt.s64.s32 	%rd37, %r20;
	and.b64  	%rd38, %rd2, %rd37;
	shl.b64 	%rd39, %rd38, 2;
	add.s64 	%rd40, %rd1, %rd39;
	st.global.f32 	[%rd40], %f1;
	add.s32 	%r21, %r30, 294912;
	cvt.s64.s32 	%rd41, %r21;
	and.b64  	%rd42, %rd2, %rd41;
	shl.b64 	%rd43, %rd42, 2;
	add.s64 	%rd44, %rd1, %rd43;
	st.global.f32 	[%rd44], %f1;
	add.s32 	%r22, %r30, 327680;
	cvt.s64.s32 	%rd45, %r22;
	and.b64  	%rd46, %rd2, %rd45;
	shl.b64 	%rd47, %rd46, 2;
	add.s64 	%rd48, %rd1, %rd47;
	st.global.f32 	[%rd48], %f1;
	add.s32 	%r23, %r30, 360448;
	cvt.s64.s32 	%rd49, %r23;
	and.b64  	%rd50, %rd2, %rd49;
	shl.b64 	%rd51, %rd50, 2;
	add.s64 	%rd52, %rd1, %rd51;
	st.global.f32 	[%rd52], %f1;
	add.s32 	%r24, %r30, 393216;
	cvt.s64.s32 	%rd53, %r24;
	and.b64  	%rd54, %rd2, %rd53;
	shl.b64 	%rd55, %rd54, 2;
	add.s64 	%rd56, %rd1, %rd55;
	st.global.f32 	[%rd56], %f1;
	add.s32 	%r25, %r30, 425984;
	cvt.s64.s32 	%rd57, %r25;
	and.b64  	%rd58, %rd2, %rd57;
	shl.b64 	%rd59, %rd58, 2;
	add.s64 	%rd60, %rd1, %rd59;
	st.global.f32 	[%rd60], %f1;
	add.s32 	%r26, %r30, 458752;
	cvt.s64.s32 	%rd61, %r26;
	and.b64  	%rd62, %rd2, %rd61;
	shl.b64 	%rd63, %rd62, 2;
	add.s64 	%rd64, %rd1, %rd63;
	st.global.f32 	[%rd64], %f1;
	add.s32 	%r27, %r30, 491520;
	cvt.s64.s32 	%rd65, %r27;
	and.b64  	%rd66, %rd2, %rd65;
	shl.b64 	%rd67, %rd66, 2;
	add.s64 	%rd68, %rd1, %rd67;
	st.global.f32 	[%rd68], %f1;
	add.s32 	%r28, %r30, 524288;
	and.b32  	%r30, %r28, %r2;
	add.s32 	%r29, %r29, 1;
	setp.ne.s32 	%p2, %r29, 0;
	@%p2 bra 	$L__BB1_2;
$L__BB1_3:
	ret;

}


// ===== COMPILED SASS (sm_100) =====

	.target	sm_100

	.elftype	@"ET_EXEC"


//--------------------- .note.nv.tkinfo           --------------------------
	.section	.note.nv.tkinfo,"",@"SHT_NOTE"
	.sectionflags	@"SHF_NOTE_NV_TKINFO"
	.tkinfo
        /*0018*/ 	.word	0x00000002
        /*0030*/ 	.string	""
        /*0030*/ 	.string	"ptxas"
        /*0030*/ 	.string	"Cuda compilation tools, release 13.0, V13.0.88"
        /*0030*/ 	.string	"Build cuda_13.0.r13.0/compiler.36424714_0"
        /*0030*/ 	.string	"-arch sm_100 -m 64 "



//--------------------- .note.nv.cuinfo           --------------------------
	.section	.note.nv.cuinfo,"",@"SHT_NOTE"
	.sectionflags	@"SHF_NOTE_NV_CUINFO"
        /*0018*/ 	.short	0x0002
        /*001a*/ 	.short	0x0064
        /*001c*/ 	.short	0x0082
	.zero		2


//--------------------- .nv.info                  --------------------------
	.section	.nv.info,"",@"SHT_CUDA_INFO"
	.align	4


	//----- nvinfo : EIATTR_REGCOUNT
	.align		4
        /*0000*/ 	.byte	0x04, 0x2f
        /*0002*/ 	.short	(.L_1 - .L_0)
	.align		4
.L_0:
        /*0004*/ 	.word	index@(_Z9DDR5_readPfS_mi)
        /*0008*/ 	.word	0x00000020


	//----- nvinfo : EIATTR_FRAME_SIZE
	.align		4
.L_1:
        /*000c*/ 	.byte	0x04, 0x11
        /*000e*/ 	.short	(.L_3 - .L_2)
	.align		4
.L_2:
        /*0010*/ 	.word	index@(_Z9DDR5_readPfS_mi)
        /*0014*/ 	.word	0x00000000


	//----- nvinfo : EIATTR_REGCOUNT
	.align		4
.L_3:
        /*0018*/ 	.byte	0x04, 0x2f
        /*001a*/ 	.short	(.L_5 - .L_4)
	.align		4
.L_4:
        /*001c*/ 	.word	index@(_Z10DDR5_writePfmi)
        /*0020*/ 	.word	0x0000001f


	//----- nvinfo : EIATTR_FRAME_SIZE
	.align		4
.L_5:
        /*0024*/ 	.byte	0x04, 0x11
        /*0026*/ 	.short	(.L_7 - .L_6)
	.align		4
.L_6:
        /*0028*/ 	.word	index@(_Z10DDR5_writePfmi)
        /*002c*/ 	.word	0x00000000


	//----- nvinfo : EIATTR_MIN_STACK_SIZE
	.align		4
.L_7:
        /*0030*/ 	.byte	0x04, 0x12
        /*0032*/ 	.short	(.L_9 - .L_8)
	.align		4
.L_8:
        /*0034*/ 	.word	index@(_Z10DDR5_writePfmi)
        /*0038*/ 	.word	0x00000000


	//----- nvinfo : EIATTR_MIN_STACK_SIZE
	.align		4
.L_9:
        /*003c*/ 	.byte	0x04, 0x12
        /*003e*/ 	.short	(.L_11 - .L_10)
	.align		4
.L_10:
        /*0040*/ 	.word	index@(_Z9DDR5_readPfS_mi)
        /*0044*/ 	.word	0x00000000
.L_11:


//--------------------- .nv.compat                --------------------------
	.section	.nv.compat,"",@"SHT_CUDA_COMPAT_INFO"
	.align	4
        /*0000*/ 	.byte	0x02, 0x09, 0x00, 0x00, 0x02, 0x02, 0x01, 0x00, 0x02, 0x05, 0x05, 0x00, 0x03, 0x07, 0x01, 0x01
        /*0010*/ 	.byte	0x02, 0x03, 0x00, 0x00, 0x02, 0x06, 0x01, 0x00, 0x04, 0x0b, 0x08, 0x00, 0x09, 0x00, 0x00, 0x00
        /*0020*/ 	.byte	0x00, 0x00, 0x00, 0x00


//--------------------- .nv.info._Z10DDR5_writePfmi --------------------------
	.section	.nv.info._Z10DDR5_writePfmi,"",@"SHT_CUDA_INFO"
	.sectionflags	@""
	.align	4


	//----- nvinfo : EIATTR_CUDA_API_VERSION
	.align		4
        /*0000*/ 	.byte	0x04, 0x37
        /*0002*/ 	.short	(.L_13 - .L_12)
.L_12:
        /*0004*/ 	.word	0x00000082


	//----- nvinfo : EIATTR_KPARAM_INFO
	.align		4
.L_13:
        /*0008*/ 	.byte	0x04, 0x17
        /*000a*/ 	.short	(.L_15 - .L_14)
.L_14:
        /*000c*/ 	.word	0x00000000
        /*0010*/ 	.short	0x0002
        /*0012*/ 	.short	0x0010
        /*0014*/ 	.byte	0x00, 0xf0, 0x11, 0x00


	//----- nvinfo : EIATTR_KPARAM_INFO
	.align		4
.L_15:
        /*0018*/ 	.byte	0x04, 0x17
        /*001a*/ 	.short	(.L_17 - .L_16)
.L_16:
        /*001c*/ 	.word	0x00000000
        /*0020*/ 	.short	0x0001
        /*0022*/ 	.short	0x0008
        /*0024*/ 	.byte	0x00, 0xf0, 0x21, 0x00


	//----- nvinfo : EIATTR_KPARAM_INFO
	.align		4
.L_17:
        /*0028*/ 	.byte	0x04, 0x17
        /*002a*/ 	.short	(.L_19 - .L_18)
.L_18:
        /*002c*/ 	.word	0x00000000
        /*0030*/ 	.short	0x0000
        /*0032*/ 	.short	0x0000
        /*0034*/ 	.byte	0x00, 0xf5, 0x21, 0x00


	//----- nvinfo : EIATTR_SPARSE_MMA_MASK
	.align		4
.L_19:
        /*0038*/ 	.byte	0x03, 0x50
        /*003a*/ 	.short	0x0000


	//----- nvinfo : EIATTR_MAXREG_COUNT
	.align		4
        /*003c*/ 	.byte	0x03, 0x1b
        /*003e*/ 	.short	0x00ff


	//----- nvinfo : EIATTR_MERCURY_ISA_VERSION
	.align		4
        /*0040*/ 	.byte	0x03, 0x5f
        /*0042*/ 	.short	0x0101


	//----- nvinfo : EIATTR_VRC_CTA_INIT_COUNT
	.align		4
        /*0044*/ 	.byte	0x02, 0x4a
	.zero		1
	.zero		1


	//----- nvinfo : EIATTR_EXIT_INSTR_OFFSETS
	.align		4
        /*0048*/ 	.byte	0x04, 0x1c
        /*004a*/ 	.short	(.L_21 - .L_20)


	//   ....[0]....
.L_20:
        /*004c*/ 	.word	0x00000060


	//   ....[1]....
        /*0050*/ 	.word	0x00000840


	//----- nvinfo : EIATTR_CBANK_PARAM_SIZE
	.align		4
.L_21:
        /*0054*/ 	.byte	0x03, 0x19
        /*0056*/ 	.short	0x0014


	//----- nvinfo : EIATTR_PARAM_CBANK
	.align		4
        /*0058*/ 	.byte	0x04, 0x0a
        /*005a*/ 	.short	(.L_23 - .L_22)
	.align		4
.L_22:
        /*005c*/ 	.word	index@(.nv.constant0._Z10DDR5_writePfmi)
        /*0060*/ 	.short	0x0380
        /*0062*/ 	.short	0x0014


	//----- nvinfo : EIATTR_SW_WAR
	.align		4
.L_23:
        /*0064*/ 	.byte	0x04, 0x36
        /*0066*/ 	.short	(.L_25 - .L_24)
.L_24:
        /*0068*/ 	.word	0x00000008
.L_25:


//--------------------- .nv.info._Z9DDR5_readPfS_mi --------------------------
	.section	.nv.info._Z9DDR5_readPfS_mi,"",@"SHT_CUDA_INFO"
	.sectionflags	@""
	.align	4


	//----- nvinfo : EIATTR_CUDA_API_VERSION
	.align		4
        /*0000*/ 	.byte	0x04, 0x37
        /*0002*/ 	.short	(.L_27 - .L_26)
.L_26:
        /*0004*/ 	.word	0x00000082


	//----- nvinfo : EIATTR_KPARAM_INFO
	.align		4
.L_27:
        /*0008*/ 	.byte	0x04, 0x17
        /*000a*/ 	.short	(.L_29 - .L_28)
.L_28:
        /*000c*/ 	.word	0x00000000
        /*0010*/ 	.short	0x0003
        /*0012*/ 	.short	0x0018
        /*0014*/ 	.byte	0x00, 0xf0, 0x11, 0x00


	//----- nvinfo : EIATTR_KPARAM_INFO
	.align		4
.L_29:
        /*0018*/ 	.byte	0x04, 0x17
        /*001a*/ 	.short	(.L_31 - .L_30)
.L_30:
        /*001c*/ 	.word	0x00000000
        /*0020*/ 	.short	0x0002
        /*0022*/ 	.short	0x0010
        /*0024*/ 	.byte	0x00, 0xf0, 0x21, 0x00


	//----- nvinfo : EIATTR_KPARAM_INFO
	.align		4
.L_31:
        /*0028*/ 	.byte	0x04, 0x17
        /*002a*/ 	.short	(.L_33 - .L_32)
.L_32:
        /*002c*/ 	.word	0x00000000
        /*0030*/ 	.short	0x0001
        /*0032*/ 	.short	0x0008
        /*0034*/ 	.byte	0x00, 0xf5, 0x21, 0x00


	//----- nvinfo : EIATTR_KPARAM_INFO
	.align		4
.L_33:
        /*0038*/ 	.byte	0x04, 0x17
        /*003a*/ 	.short	(.L_35 - .L_34)
.L_34:
        /*003c*/ 	.word	0x00000000
        /*0040*/ 	.short	0x0000
        /*0042*/ 	.short	0x0000
        /*0044*/ 	.byte	0x00, 0xf5, 0x21, 0x00


	//----- nvinfo : EIATTR_SPARSE_MMA_MASK
	.align		4
.L_35:
        /*0048*/ 	.byte	0x03, 0x50
        /*004a*/ 	.short	0x0000


	//----- nvinfo : EIATTR_MAXREG_COUNT
	.align		4
        /*004c*/ 	.byte	0x03, 0x1b
        /*004e*/ 	.short	0x00ff


	//----- nvinfo : EIATTR_MERCURY_ISA_VERSION
	.align		4
        /*0050*/ 	.byte	0x03, 0x5f
        /*0052*/ 	.short	0x0101


	//----- nvinfo : EIATTR_VRC_CTA_INIT_COUNT
	.align		4
        /*0054*/ 	.byte	0x02, 0x4a
	.zero		1
	.zero		1


	//----- nvinfo : EIATTR_EXIT_INSTR_OFFSETS
	.align		4
        /*0058*/ 	.byte	0x04, 0x1c
        /*005a*/ 	.short	(.L_37 - .L_36)


	//   ....[0]....
.L_36:
        /*005c*/ 	.word	0x00000980


	//----- nvinfo : EIATTR_CBANK_PARAM_SIZE
	.align		4
.L_37:
        /*0060*/ 	.byte	0x03, 0x19
        /*0062*/ 	.short	0x001c


	//----- nvinfo : EIATTR_PARAM_CBANK
	.align		4
        /*0064*/ 	.byte	0x04, 0x0a
        /*0066*/ 	.short	(.L_39 - .L_38)
	.align		4
.L_38:
        /*0068*/ 	.word	index@(.nv.constant0._Z9DDR5_readPfS_mi)
        /*006c*/ 	.short	0x0380
        /*006e*/ 	.short	0x001c


	//----- nvinfo : EIATTR_SW_WAR
	.align		4
.L_39:
        /*0070*/ 	.byte	0x04, 0x36
        /*0072*/ 	.short	(.L_41 - .L_40)
.L_40:
        /*0074*/ 	.word	0x00000008
.L_41:


//--------------------- .nv.callgraph             --------------------------
	.section	.nv.callgraph,"",@"SHT_CUDA_CALLGRAPH"
	.align	4
	.sectionentsize	8
	.align		4
        /*0000*/ 	.word	0x00000000
	.align		4
        /*0004*/ 	.word	0xffffffff
	.align		4
        /*0008*/ 	.word	0x00000000
	.align		4
        /*000c*/ 	.word	0xfffffffe
	.align		4
        /*0010*/ 	.word	0x00000000
	.align		4
        /*0014*/ 	.word	0xfffffffd
	.align		4
        /*0018*/ 	.word	0x00000000
	.align		4
        /*001c*/ 	.word	0xfffffffc


//--------------------- .text._Z10DDR5_writePfmi  --------------------------
	.section	.text._Z10DDR5_writePfmi,"ax",@progbits
	.align	128
        .global         _Z10DDR5_writePfmi
        .type           _Z10DDR5_writePfmi,@function
        .size           _Z10DDR5_writePfmi,(.L_x_5 - _Z10DDR5_writePfmi)
        .other          _Z10DDR5_writePfmi,@"STO_CUDA_ENTRY STV_DEFAULT"
_Z10DDR5_writePfmi:
.text._Z10DDR5_writePfmi:
[----:B------:R-:W-:Y:S08]  /*0000*/  LDC R1, c[0x0][0x37c] ;  /* 0x0000df00ff017b82 */ /* 0x000ff00000000800 */
[----:B------:R-:W0:Y:S01]  /*0010*/  LDC R18, c[0x0][0x390] ;  /* 0x0000e400ff127b82 */ /* 0x000e220000000800 */
[----:B------:R-:W1:Y:S07]  /*0020*/  S2R R0, SR_TID.X ;  /* 0x0000000000007919 */ /* 0x000e6e0000002100 */
[----:B------:R-:W2:Y:S08]  /*0030*/  LDC R3, c[0x0][0x360] ;  /* 0x0000d800ff037b82 */ /* 0x000eb00000000800 */
[----:B------:R-:W3:Y:S01]  /*0040*/  S2UR UR6, SR_CTAID.X ;  /* 0x00000000000679c3 */ /* 0x000ee20000002500 */
[----:B0-----:R-:W-:-:S13]  /*0050*/  ISETP.GE.AND P0, PT, R18, 0x1, PT ;  /* 0x000000011200780c */ /* 0x001fda0003f06270 */
[----:B-123--:R-:W-:Y:S05]  /*0060*/  @!P0 EXIT ;  /* 0x000000000000894d */ /* 0x00efea0003800000 */
[----:B------:R-:W0:Y:S01]  /*0070*/  LDCU.64 UR4, c[0x0][0x388] ;  /* 0x00007100ff0477ac */ /* 0x000e220008000a00 */
[----:B------:R-:W-:Y:S02]  /*0080*/  IMAD R0, R3, UR6, R0 ;  /* 0x0000000603007c24 */ /* 0x000fe4000f8e0200 */
[----:B------:R-:W-:Y:S01]  /*0090*/  IMAD.MOV R18, RZ, RZ, -R18 ;  /* 0x000000ffff127224 */ /* 0x000fe200078e0a12 */
[----:B------:R-:W1:Y:S02]  /*00a0*/  LDCU.64 UR8, c[0x0][0x358] ;  /* 0x00006b00ff0877ac */ /* 0x000e640008000a00 */
[----:B------:R-:W-:Y:S01]  /*00b0*/  I2FP.F32.U32 R19, R0 ;  /* 0x0000000000137245 */ /* 0x000fe20000201000 */
[----:B------:R-:W2:Y:S01]  /*00c0*/  LDCU.64 UR10, c[0x0][0x380] ;  /* 0x00007000ff0a77ac */ /* 0x000ea20008000a00 */
[----:B0-----:R-:W-:Y:S02]  /*00d0*/  UIADD3 UR6, UP0, UPT, UR4, -0x1, URZ ;  /* 0xffffffff04067890 */ /* 0x001fe4000ff1e0ff */
[----:B------:R-:W-:-:S02]  /*00e0*/  UIADD3 UR4, UPT, UPT, UR4, -0x1, URZ ;  /* 0xffffffff04047890 */ /* 0x000fc4000fffe0ff */
[----:B-1----:R-:W-:-:S12]  /*00f0*/  UIADD3.X UR5, UPT, UPT, UR5, -0x1, URZ, UP0, !UPT ;  /* 0xffffffff05057890 */ /* 0x002fd800087fe4ff */
.L_x_0:
[----:B0-----:R-:W-:Y:S01]  /*0100*/  VIADD R2, R0, 0x8000 ;  /* 0x0000800000027836 */ /* 0x001fe20000000000 */
[----:B------:R-:W-:Y:S01]  /*0110*/  SHF.R.S32.HI R3, RZ, 0x1f, R0 ;  /* 0x0000001fff037819 */ /* 0x000fe20000011400 */
[----:B------:R-:W-:Y:S01]  /*0120*/  VIADD R18, R18, 0x1 ;  /* 0x0000000112127836 */ /* 0x000fe20000000000 */
[----:B------:R-:W-:Y:S02]  /*0130*/  LOP3.LUT R7, R0, UR6, RZ, 0xc0, !PT ;  /* 0x0000000600077c12 */ /* 0x000fe4000f8ec0ff */
[----:B------:R-:W-:Y:S02]  /*0140*/  SHF.R.S32.HI R4, RZ, 0x1f, R2 ;  /* 0x0000001fff047819 */ /* 0x000fe40000011402 */
[----:B------:R-:W-:Y:S01]  /*0150*/  LOP3.LUT R5, R2, UR6, RZ, 0xc0, !PT ;  /* 0x0000000602057c12 */ /* 0x000fe2000f8ec0ff */
[C---:B------:R-:W-:Y:S01]  /*0160*/  VIADD R2, R0.reuse, 0x10000 ;  /* 0x0001000000027836 */ /* 0x040fe20000000000 */
[----:B------:R-:W-:Y:S01]  /*0170*/  LOP3.LUT R8, R3, UR5, RZ, 0xc0, !PT ;  /* 0x0000000503087c12 */ /* 0x000fe2000f8ec0ff */
[----:B------:R-:W-:Y:S01]  /*0180*/  VIADD R3, R0, 0x18000 ;  /* 0x0001800000037836 */ /* 0x000fe20000000000 */
[----:B------:R-:W-:-:S02]  /*0190*/  LOP3.LUT R4, R4, UR5, RZ, 0xc0, !PT ;  /* 0x0000000504047c12 */ /* 0x000fc4000f8ec0ff */
[----:B--2---:R-:W-:Y:S02]  /*01a0*/  LEA R24, P1, R5, UR10, 0x2 ;  /* 0x0000000a05187c11 */ /* 0x004fe4000f8210ff */
[----:B------:R-:W-:Y:S02]  /*01b0*/  LEA R6, P0, R7, UR10, 0x2 ;  /* 0x0000000a07067c11 */ /* 0x000fe4000f8010ff */
[----:B------:R-:W-:Y:S02]  /*01c0*/  LEA.HI.X R25, R5, UR11, R4, 0x2, P1 ;  /* 0x0000000b05197c11 */ /* 0x000fe400088f1404 */
[----:B------:R-:W-:Y:S02]  /*01d0*/  LEA.HI.X R7, R7, UR11, R8, 0x2, P0 ;  /* 0x0000000b07077c11 */ /* 0x000fe400080f1408 */
[----:B------:R-:W-:Y:S02]  /*01e0*/  SHF.R.S32.HI R4, RZ, 0x1f, R2 ;  /* 0x0000001fff047819 */ /* 0x000fe40000011402 */
[----:B------:R-:W-:Y:S01]  /*01f0*/  LOP3.LUT R9, R2, UR6, RZ, 0xc0, !PT ;  /* 0x0000000602097c12 */ /* 0x000fe2000f8ec0ff */
[C---:B------:R-:W-:Y:S01]  /*0200*/  VIADD R2, R0.reuse, 0x20000 ;  /* 0x0002000000027836 */ /* 0x040fe20000000000 */
[----:B------:R-:W-:Y:S01]  /*0210*/  SHF.R.S32.HI R5, RZ, 0x1f, R3 ;  /* 0x0000001fff057819 */ /* 0x000fe20000011403 */
[----:B------:R-:W-:Y:S01]  /*0220*/  STG.E desc[UR8][R6.64], R19 ;  /* 0x0000001306007986 */ /* 0x000fe2000c101908 */
[----:B------:R-:W-:Y:S01]  /*0230*/  LOP3.LUT R8, R3, UR6, RZ, 0xc0, !PT ;  /* 0x0000000603087c12 */ /* 0x000fe2000f8ec0ff */
[----:B------:R-:W-:Y:S01]  /*0240*/  VIADD R3, R0, 0x28000 ;  /* 0x0002800000037836 */ /* 0x000fe20000000000 */
[----:B------:R-:W-:Y:S01]  /*0250*/  LOP3.LUT R4, R4, UR5, RZ, 0xc0, !PT ;  /* 0x0000000504047c12 */ /* 0x000fe2000f8ec0ff */
[----:B------:R0:W-:Y:S01]  /*0260*/  STG.E desc[UR8][R24.64], R19 ;  /* 0x0000001318007986 */ /* 0x0001e2000c101908 */
[----:B------:R-:W-:-:S02]  /*0270*/  LEA R20, P0, R9, UR10, 0x2 ;  /* 0x0000000a09147c11 */ /* 0x000fc4000f8010ff */
[----:B------:R-:W-:Y:S02]  /*0280*/  LOP3.LUT R5, R5, UR5, RZ, 0xc0, !PT ;  /* 0x0000000505057c12 */ /* 0x000fe4000f8ec0ff */
[C---:B------:R-:W-:Y:S02]  /*0290*/  LEA R22, P1, R8.reuse, UR10, 0x2 ;  /* 0x0000000a08167c11 */ /* 0x040fe4000f8210ff */
[----:B------:R-:W-:Y:S02]  /*02a0*/  LEA.HI.X R21, R9, UR11, R4, 0x2, P0 ;  /* 0x0000000b09157c11 */ /* 0x000fe400080f1404 */
[----:B------:R-:W-:Y:S02]  /*02b0*/  LEA.HI.X R23, R8, UR11, R5, 0x2, P1 ;  /* 0x0000000b08177c11 */ /* 0x000fe400088f1405 */
[----:B------:R-:W-:Y:S01]  /*02c0*/  SHF.R.S32.HI R4, RZ, 0x1f, R2 ;  /* 0x0000001fff047819 */ /* 0x000fe20000011402 */
[C---:B0-----:R-:W-:Y:S01]  /*02d0*/  VIADD R25, R0.reuse, 0x60000 ;  /* 0x0006000000197836 */ /* 0x041fe20000000000 */
[----:B------:R-:W-:Y:S01]  /*02e0*/  SHF.R.S32.HI R5, RZ, 0x1f, R3 ;  /* 0x0000001fff057819 */ /* 0x000fe20000011403 */
[----:B------:R-:W-:Y:S01]  /*02f0*/  VIADD R24, R0, 0x68000 ;  /* 0x0006800000187836 */ /* 0x000fe20000000000 */
[----:B------:R-:W-:Y:S01]  /*0300*/  LOP3.LUT R9, R2, UR6, RZ, 0xc0, !PT ;  /* 0x0000000602097c12 */ /* 0x000fe2000f8ec0ff */
[C---:B------:R-:W-:Y:S01]  /*0310*/  VIADD R2, R0.reuse, 0x30000 ;  /* 0x0003000000027836 */ /* 0x040fe20000000000 */
[----:B------:R-:W-:Y:S01]  /*0320*/  LOP3.LUT R8, R3, UR6, RZ, 0xc0, !PT ;  /* 0x0000000603087c12 */ /* 0x000fe2000f8ec0ff */
[----:B------:R-:W-:Y:S01]  /*0330*/  VIADD R3, R0, 0x38000 ;  /* 0x0003800000037836 */ /* 0x000fe20000000000 */
[----:B------:R-:W-:Y:S01]  /*0340*/  LOP3.LUT R10, R4, UR5, RZ, 0xc0, !PT ;  /* 0x00000005040a7c12 */ /* 0x000fe2000f8ec0ff */
[----:B------:R-:W-:Y:S01]  /*0350*/  STG.E desc[UR8][R20.64], R19 ;  /* 0x0000001314007986 */ /* 0x000fe2000c101908 */
[----:B------:R-:W-:-:S02]  /*0360*/  LOP3.LUT R5, R5, UR5, RZ, 0xc0, !PT ;  /* 0x0000000505057c12 */ /* 0x000fc4000f8ec0ff */
[C---:B------:R-:W-:Y:S01]  /*0370*/  LEA R16, P0, R9.reuse, UR10, 0x2 ;  /* 0x0000000a09107c11 */ /* 0x040fe2000f8010ff */
[----:B------:R0:W-:Y:S01]  /*0380*/  STG.E desc[UR8][R22.64], R19 ;  /* 0x0000001316007986 */ /* 0x0001e2000c101908 */
[C---:B------:R-:W-:Y:S02]  /*0390*/  LEA R4, P1, R8.reuse, UR10, 0x2 ;  /* 0x0000000a08047c11 */ /* 0x040fe4000f8210ff */
[----:B------:R-:W-:Y:S02]  /*03a0*/  LEA.HI.X R17, R9, UR11, R10, 0x2, P0 ;  /* 0x0000000b09117c11 */ /* 0x000fe400080f140a */
[----:B------:R-:W-:Y:S02]  /*03b0*/  LEA.HI.X R5, R8, UR11, R5, 0x2, P1 ;  /* 0x0000000b08057c11 */ /* 0x000fe400088f1405 */
[----:B------:R-:W-:Y:S01]  /*03c0*/  SHF.R.S32.HI R8, RZ, 0x1f, R2 ;  /* 0x0000001fff087819 */ /* 0x000fe20000011402 */
[----:B------:R1:W-:Y:S01]  /*03d0*/  STG.E desc[UR8][R16.64], R19 ;  /* 0x0000001310007986 */ /* 0x0003e2000c101908 */
[----:B------:R-:W-:-:S02]  /*03e0*/  SHF.R.S32.HI R9, RZ, 0x1f, R3 ;  /* 0x0000001fff097819 */ /* 0x000fc40000011403 */
[----:B------:R-:W-:Y:S01]  /*03f0*/  LOP3.LUT R10, R3, UR6, RZ, 0xc0, !PT ;  /* 0x00000006030a7c12 */ /* 0x000fe2000f8ec0ff */
[----:B0-----:R-:W-:Y:S01]  /*0400*/  VIADD R23, R0, 0x70000 ;  /* 0x0007000000177836 */ /* 0x001fe20000000000 */
[----:B------:R-:W-:Y:S01]  /*0410*/  LOP3.LUT R3, R8, UR5, RZ, 0xc0, !PT ;  /* 0x0000000508037c12 */ /* 0x000fe2000f8ec0ff */
[C---:B------:R-:W-:Y:S01]  /*0420*/  VIADD R8, R0.reuse, 0x40000 ;  /* 0x0004000000087836 */ /* 0x040fe20000000000 */
[----:B------:R-:W-:Y:S01]  /*0430*/  LOP3.LUT R11, R9, UR5, RZ, 0xc0, !PT ;  /* 0x00000005090b7c12 */ /* 0x000fe2000f8ec0ff */
[----:B------:R-:W-:Y:S01]  /*0440*/  VIADD R9, R0, 0x48000 ;  /* 0x0004800000097836 */ /* 0x000fe20000000000 */
[----:B------:R-:W-:Y:S01]  /*0450*/  LEA R14, P1, R10, UR10, 0x2 ;  /* 0x0000000a0a0e7c11 */ /* 0x000fe2000f8210ff */
[----:B------:R-:W-:Y:S01]  /*0460*/  VIADD R22, R0, 0x78000 ;  /* 0x0007800000167836 */ /* 0x000fe20000000000 */
[----:B------:R-:W-:Y:S01]  /*0470*/  LOP3.LUT R12, R2, UR6, RZ, 0xc0, !PT ;  /* 0x00000006020c7c12 */ /* 0x000fe2000f8ec0ff */
[----:B------:R0:W-:Y:S01]  /*0480*/  STG.E desc[UR8][R4.64], R19 ;  /* 0x0000001304007986 */ /* 0x0001e2000c101908 */
[----:B------:R-:W-:-:S02]  /*0490*/  LEA.HI.X R15, R10, UR11, R11, 0x2, P1 ;  /* 0x0000000b0a0f7c11 */ /* 0x000fc400088f140b */
[----:B------:R-:W-:Y:S02]  /*04a0*/  SHF.R.S32.HI R10, RZ, 0x1f, R8 ;  /* 0x0000001fff0a7819 */ /* 0x000fe40000011408 */
[----:B------:R-:W-:Y:S02]  /*04b0*/  SHF.R.S32.HI R11, RZ, 0x1f, R9 ;  /* 0x0000001fff0b7819 */ /* 0x000fe40000011409 */
[----:B------:R-:W-:Y:S02]  /*04c0*/  LOP3.LUT R9, R9, UR6, RZ, 0xc0, !PT ;  /* 0x0000000609097c12 */ /* 0x000fe4000f8ec0ff */
[----:B------:R-:W-:Y:S02]  /*04d0*/  LEA R2, P0, R12, UR10, 0x2 ;  /* 0x0000000a0c027c11 */ /* 0x000fe4000f8010ff */
[----:B------:R-:W-:Y:S02]  /*04e0*/  LOP3.LUT R13, R10, UR5, RZ, 0xc0, !PT ;  /* 0x000000050a0d7c12 */ /* 0x000fe4000f8ec0ff */
[----:B------:R-:W-:-:S02]  /*04f0*/  LOP3.LUT R8, R8, UR6, RZ, 0xc0, !PT ;  /* 0x0000000608087c12 */ /* 0x000fc4000f8ec0ff */
[----:B------:R-:W-:Y:S02]  /*0500*/  LOP3.LUT R26, R11, UR5, RZ, 0xc0, !PT ;  /* 0x000000050b1a7c12 */ /* 0x000fe4000f8ec0ff */
[C---:B------:R-:W-:Y:S02]  /*0510*/  LEA R10, P1, R9.reuse, UR10, 0x2 ;  /* 0x0000000a090a7c11 */ /* 0x040fe4000f8210ff */
[----:B------:R-:W-:Y:S02]  /*0520*/  LEA.HI.X R3, R12, UR11, R3, 0x2, P0 ;  /* 0x0000000b0c037c11 */ /* 0x000fe400080f1403 */
[----:B------:R-:W-:Y:S02]  /*0530*/  LEA R12, P0, R8, UR10, 0x2 ;  /* 0x0000000a080c7c11 */ /* 0x000fe4000f8010ff */
[----:B------:R-:W-:Y:S01]  /*0540*/  LEA.HI.X R11, R9, UR11, R26, 0x2, P1 ;  /* 0x0000000b090b7c11 */ /* 0x000fe200088f141a */
[----:B------:R-:W-:Y:S01]  /*0550*/  VIADD R9, R0, 0x50000 ;  /* 0x0005000000097836 */ /* 0x000fe20000000000 */
[----:B------:R-:W-:Y:S01]  /*0560*/  LEA.HI.X R13, R8, UR11, R13, 0x2, P0 ;  /* 0x0000000b080d7c11 */ /* 0x000fe200080f140d */
[C---:B------:R-:W-:Y:S01]  /*0570*/  VIADD R8, R0.reuse, 0x58000 ;  /* 0x0005800000087836 */ /* 0x040fe20000000000 */
[----:B------:R0:W-:Y:S01]  /*0580*/  STG.E desc[UR8][R2.64], R19 ;  /* 0x0000001302007986 */ /* 0x0001e2000c101908 */
[----:B------:R-:W-:Y:S01]  /*0590*/  VIADD R0, R0, 0x80000 ;  /* 0x0008000000007836 */ /* 0x000fe20000000000 */
[----:B------:R-:W-:-:S02]  /*05a0*/  SHF.R.S32.HI R26, RZ, 0x1f, R9 ;  /* 0x0000001fff1a7819 */ /* 0x000fc40000011409 */
[----:B------:R-:W-:Y:S01]  /*05b0*/  LOP3.LUT R9, R9, UR6, RZ, 0xc0, !PT ;  /* 0x0000000609097c12 */ /* 0x000fe2000f8ec0ff */
[----:B------:R0:W-:Y:S01]  /*05c0*/  STG.E desc[UR8][R14.64], R19 ;  /* 0x000000130e007986 */ /* 0x0001e2000c101908 */
[----:B------:R-:W-:Y:S02]  /*05d0*/  SHF.R.S32.HI R27, RZ, 0x1f, R8 ;  /* 0x0000001fff1b7819 */ /* 0x000fe40000011408 */
[----:B------:R-:W-:Y:S01]  /*05e0*/  LOP3.LUT R28, R8, UR6, RZ, 0xc0, !PT ;  /* 0x00000006081c7c12 */ /* 0x000fe2000f8ec0ff */
[----:B------:R0:W-:Y:S01]  /*05f0*/  STG.E desc[UR8][R12.64], R19 ;  /* 0x000000130c007986 */ /* 0x0001e2000c101908 */
[----:B------:R-:W-:Y:S02]  /*0600*/  LOP3.LUT R26, R26, UR5, RZ, 0xc0, !PT ;  /* 0x000000051a1a7c12 */ /* 0x000fe4000f8ec0ff */
[----:B------:R-:W-:Y:S01]  /*0610*/  LEA R8, P0, R9, UR10, 0x2 ;  /* 0x0000000a09087c11 */ /* 0x000fe2000f8010ff */
[----:B------:R0:W-:Y:S01]  /*0620*/  STG.E desc[UR8][R10.64], R19 ;  /* 0x000000130a007986 */ /* 0x0001e2000c101908 */
[----:B------:R-:W-:-:S02]  /*0630*/  LOP3.LUT R27, R27, UR5, RZ, 0xc0, !PT ;  /* 0x000000051b1b7c12 */ /* 0x000fc4000f8ec0ff */
[C---:B------:R-:W-:Y:S02]  /*0640*/  LEA R6, P1, R28.reuse, UR10, 0x2 ;  /* 0x0000000a1c067c11 */ /* 0x040fe4000f8210ff */
[----:B------:R-:W-:Y:S02]  /*0650*/  LEA.HI.X R9, R9, UR11, R26, 0x2, P0 ;  /* 0x0000000b09097c11 */ /* 0x000fe400080f141a */
[----:B------:R-:W-:Y:S02]  /*0660*/  SHF.R.S32.HI R26, RZ, 0x1f, R25 ;  /* 0x0000001fff1a7819 */ /* 0x000fe40000011419 */
[----:B------:R-:W-:Y:S01]  /*0670*/  LOP3.LUT R25, R25, UR6, RZ, 0xc0, !PT ;  /* 0x0000000619197c12 */ /* 0x000fe2000f8ec0ff */
[----:B------:R0:W-:Y:S01]  /*0680*/  STG.E desc[UR8][R8.64], R19 ;  /* 0x0000001308007986 */ /* 0x0001e2000c101908 */
[----:B------:R-:W-:Y:S02]  /*0690*/  LEA.HI.X R7, R28, UR11, R27, 0x2, P1 ;  /* 0x0000000b1c077c11 */ /* 0x000fe400088f141b */
[----:B------:R-:W-:-:S02]  /*06a0*/  SHF.R.S32.HI R27, RZ, 0x1f, R24 ;  /* 0x0000001fff1b7819 */ /* 0x000fc40000011418 */
[----:B------:R-:W-:Y:S01]  /*06b0*/  LOP3.LUT R28, R24, UR6, RZ, 0xc0, !PT ;  /* 0x00000006181c7c12 */ /* 0x000fe2000f8ec0ff */
[----:B------:R0:W-:Y:S01]  /*06c0*/  STG.E desc[UR8][R6.64], R19 ;  /* 0x0000001306007986 */ /* 0x0001e2000c101908 */
[----:B------:R-:W-:Y:S02]  /*06d0*/  LOP3.LUT R26, R26, UR5, RZ, 0xc0, !PT ;  /* 0x000000051a1a7c12 */ /* 0x000fe4000f8ec0ff */
[----:B------:R-:W-:Y:S02]  /*06e0*/  LEA R24, P0, R25, UR10, 0x2 ;  /* 0x0000000a19187c11 */ /* 0x000fe4000f8010ff */
[----:B------:R-:W-:Y:S02]  /*06f0*/  LOP3.LUT R27, R27, UR5, RZ, 0xc0, !PT ;  /* 0x000000051b1b7c12 */ /* 0x000fe4000f8ec0ff */
[----:B------:R-:W-:Y:S02]  /*0700*/  LEA R20, P1, R28, UR10, 0x2 ;  /* 0x0000000a1c147c11 */ /* 0x000fe4000f8210ff */
[----:B------:R-:W-:-:S02]  /*0710*/  LEA.HI.X R25, R25, UR11, R26, 0x2, P0 ;  /* 0x0000000b19197c11 */ /* 0x000fc400080f141a */
[----:B------:R-:W-:Y:S02]  /*0720*/  SHF.R.S32.HI R26, RZ, 0x1f, R23 ;  /* 0x0000001fff1a7819 */ /* 0x000fe40000011417 */
[----:B------:R-:W-:Y:S01]  /*0730*/  LOP3.LUT R23, R23, UR6, RZ, 0xc0, !PT ;  /* 0x0000000617177c12 */ /* 0x000fe2000f8ec0ff */
[----:B------:R0:W-:Y:S01]  /*0740*/  STG.E desc[UR8][R24.64], R19 ;  /* 0x0000001318007986 */ /* 0x0001e2000c101908 */
[----:B------:R-:W-:Y:S02]  /*0750*/  LEA.HI.X R21, R28, UR11, R27, 0x2, P1 ;  /* 0x0000000b1c157c11 */ /* 0x000fe400088f141b */
[----:B------:R-:W-:Y:S02]  /*0760*/  SHF.R.S32.HI R27, RZ, 0x1f, R22 ;  /* 0x0000001fff1b7819 */ /* 0x000fe40000011416 */
[----:B------:R-:W-:Y:S01]  /*0770*/  LOP3.LUT R28, R22, UR6, RZ, 0xc0, !PT ;  /* 0x00000006161c7c12 */ /* 0x000fe2000f8ec0ff */
[----:B------:R0:W-:Y:S01]  /*0780*/  STG.E desc[UR8][R20.64], R19 ;  /* 0x0000001314007986 */ /* 0x0001e2000c101908 */
[----:B------:R-:W-:-:S02]  /*0790*/  LOP3.LUT R26, R26, UR5, RZ, 0xc0, !PT ;  /* 0x000000051a1a7c12 */ /* 0x000fc4000f8ec0ff */
[----:B------:R-:W-:Y:S02]  /*07a0*/  LEA R22, P0, R23, UR10, 0x2 ;  /* 0x0000000a17167c11 */ /* 0x000fe4000f8010ff */
[----:B------:R-:W-:Y:S02]  /*07b0*/  LOP3.LUT R27, R27, UR5, RZ, 0xc0, !PT ;  /* 0x000000051b1b7c12 */ /* 0x000fe4000f8ec0ff */
[----:B------:R-:W-:Y:S02]  /*07c0*/  LEA.HI.X R23, R23, UR11, R26, 0x2, P0 ;  /* 0x0000000b17177c11 */ /* 0x000fe400080f141a */
[----:B------:R-:W-:Y:S02]  /*07d0*/  ISETP.NE.AND P0, PT, R18, RZ, PT ;  /* 0x000000ff1200720c */ /* 0x000fe40003f05270 */
[----:B-1----:R-:W-:Y:S01]  /*07e0*/  LEA R16, P1, R28, UR10, 0x2 ;  /* 0x0000000a1c107c11 */ /* 0x002fe2000f8210ff */
[----:B------:R0:W-:Y:S01]  /*07f0*/  STG.E desc[UR8][R22.64], R19 ;  /* 0x0000001316007986 */ /* 0x0001e2000c101908 */
[----:B------:R-:W-:-:S02]  /*0800*/  LOP3.LUT R0, R0, UR4, RZ, 0xc0, !PT ;  /* 0x0000000400007c12 */ /* 0x000fc4000f8ec0ff */
[----:B------:R-:W-:-:S05]  /*0810*/  LEA.HI.X R17, R28, UR11, R27, 0x2, P1 ;  /* 0x0000000b1c117c11 */ /* 0x000fca00088f141b */
[----:B------:R0:W-:Y:S02]  /*0820*/  STG.E desc[UR8][R16.64], R19 ;  /* 0x0000001310007986 */ /* 0x0001e4000c101908 */
[----:B------:R-:W-:Y:S05]  /*0830*/  @P0 BRA `(.L_x_0) ;  /* 0xfffffff800300947 */ /* 0x000fea000383ffff */
[----:B------:R-:W-:Y:S05]  /*0840*/  EXIT ;  /* 0x000000000000794d */ /* 0x000fea0003800000 */
.L_x_1:
[----:B------:R-:W-:-:S00]  /*0850*/  BRA `(.L_x_1) ;  /* 0xfffffffc00fc7947 */ /* 0x000fc0000383ffff */
[----:B------:R-:W-:-:S00]  /*0860*/  NOP ;  /* 0x0000000000007918 */ /* 0x000fc00000000000 */
        /* <DEDUP_REMOVED lines=9> */
.L_x_5:


//--------------------- .text._Z9DDR5_readPfS_mi  --------------------------
	.section	.text._Z9DDR5_readPfS_mi,"ax",@progbits
	.align	128
        .global         _Z9DDR5_readPfS_mi
        .type           _Z9DDR5_readPfS_mi,@function
        .size           _Z9DDR5_readPfS_mi,(.L_x_6 - _Z9DDR5_readPfS_mi)
        .other          _Z9DDR5_readPfS_mi,@"STO_CUDA_ENTRY STV_DEFAULT"
_Z9DDR5_readPfS_mi:
.text._Z9DDR5_readPfS_mi:
[----:B------:R-:W-:Y:S01]  /*0000*/  LDC R1, c[0x0][0x37c] ;  /* 0x0000df00ff017b82 */ /* 0x000fe20000000800 */
[----:B------:R-:W0:Y:S01]  /*0010*/  S2R R0, SR_TID.X ;  /* 0x0000000000007919 */ /* 0x000e220000002100 */
[----:B------:R-:W1:Y:S06]  /*0020*/  LDCU UR5, c[0x0][0x398] ;  /* 0x00007300ff0577ac */ /* 0x000e6c0008000800 */
[----:B------:R-:W0:Y:S01]  /*0030*/  S2UR UR4, SR_CTAID.X ;  /* 0x00000000000479c3 */ /* 0x000e220000002500 */
[----:B------:R-:W-:Y:S01]  /*0040*/  IMAD.MOV.U32 R21, RZ, RZ, RZ ;  /* 0x000000ffff157224 */ /* 0x000fe200078e00ff */
[----:B------:R-:W2:Y:S06]  /*0050*/  LDCU.64 UR8, c[0x0][0x358] ;  /* 0x00006b00ff0877ac */ /* 0x000eac0008000a00 */
[----:B------:R-:W0:Y:S08]  /*0060*/  LDC R5, c[0x0][0x360] ;  /* 0x0000d800ff057b82 */ /* 0x000e300000000800 */
[----:B------:R-:W3:Y:S01]  /*0070*/  LDC.64 R2, c[0x0][0x388] ;  /* 0x0000e200ff027b82 */ /* 0x000ee20000000a00 */
[----:B-1----:R-:W-:Y:S01]  /*0080*/  UISETP.GE.AND UP0, UPT, UR5, 0x1, UPT ;  /* 0x000000010500788c */ /* 0x002fe2000bf06270 */
[----:B0-----:R-:W-:-:S04]  /*0090*/  IMAD R0, R5, UR4, R0 ;  /* 0x0000000405007c24 */ /* 0x001fc8000f8e0200 */
[----:B---3--:R-:W-:-:S04]  /*00a0*/  IMAD.WIDE.U32 R2, R0, 0x4, R2 ;  /* 0x0000000400027825 */ /* 0x008fc800078e0002 */
[----:B--2---:R-:W-:Y:S05]  /*00b0*/  BRA.U !UP0, `(.L_x_2) ;  /* 0x00000009082c7547 */ /* 0x004fea000b800000 */
[----:B------:R-:W0:Y:S01]  /*00c0*/  LDCU.64 UR6, c[0x0][0x390] ;  /* 0x00007200ff0677ac */ /* 0x000e220008000a00 */
[----:B------:R-:W-:Y:S01]  /*00d0*/  IMAD.MOV.U32 R21, RZ, RZ, RZ ;  /* 0x000000ffff157224 */ /* 0x000fe200078e00ff */
[----:B------:R-:W1:Y:S01]  /*00e0*/  LDCU.64 UR12, c[0x0][0x380] ;  /* 0x00007000ff0c77ac */ /* 0x000e620008000a00 */
[----:B------:R-:W-:Y:S02]  /*00f0*/  UIADD3 UR5, UPT, UPT, -UR5, URZ, URZ ;  /* 0x000000ff05057290 */ /* 0x000fe4000fffe1ff */
[----:B0-----:R-:W-:Y:S02]  /*0100*/  UIADD3 UR10, UP0, UPT, UR6, -0x1, URZ ;  /* 0xffffffff060a7890 */ /* 0x001fe4000ff1e0ff */
[----:B------:R-:W-:Y:S02]  /*0110*/  UIADD3 UR4, UPT, UPT, UR6, -0x1, URZ ;  /* 0xffffffff06047890 */ /* 0x000fe4000fffe0ff */
[----:B-1----:R-:W-:-:S12]  /*0120*/  UIADD3.X UR6, UPT, UPT, UR7, -0x1, URZ, UP0, !UPT ;  /* 0xffffffff07067890 */ /* 0x002fd800087fe4ff */
.L_x_3:
[----:B------:R-:W-:Y:S01]  /*0130*/  SHF.R.S32.HI R6, RZ, 0x1f, R0 ;  /* 0x0000001fff067819 */ /* 0x000fe20000011400 */
[C---:B------:R-:W-:Y:S01]  /*0140*/  VIADD R4, R0.reuse, 0x8000 ;  /* 0x0000800000047836 */ /* 0x040fe20000000000 */
[C---:B------:R-:W-:Y:S01]  /*0150*/  LOP3.LUT R9, R0.reuse, UR10, RZ, 0xc0, !PT ;  /* 0x0000000a00097c12 */ /* 0x040fe2000f8ec0ff */
[----:B------:R-:W-:Y:S01]  /*0160*/  VIADD R5, R0, 0x10000 ;  /* 0x0001000000057836 */ /* 0x000fe20000000000 */
[----:B------:R-:W-:Y:S02]  /*0170*/  LOP3.LUT R10, R6, UR6, RZ, 0xc0, !PT ;  /* 0x00000006060a7c12 */ /* 0x000fe4000f8ec0ff */
[----:B------:R-:W-:Y:S02]  /*0180*/  SHF.R.S32.HI R6, RZ, 0x1f, R4 ;  /* 0x0000001fff067819 */ /* 0x000fe40000011404 */
[----:B------:R-:W-:Y:S02]  /*0190*/  LOP3.LUT R7, R4, UR10, RZ, 0xc0, !PT ;  /* 0x0000000a04077c12 */ /* 0x000fe4000f8ec0ff */
[----:B------:R-:W-:-:S02]  /*01a0*/  SHF.R.S32.HI R4, RZ, 0x1f, R5 ;  /* 0x0000001fff047819 */ /* 0x000fc40000011405 */
[----:B------:R-:W-:Y:S02]  /*01b0*/  LOP3.LUT R5, R5, UR10, RZ, 0xc0, !PT ;  /* 0x0000000a05057c12 */ /* 0x000fe4000f8ec0ff */
[----:B------:R-:W-:Y:S02]  /*01c0*/  LOP3.LUT R8, R6, UR6, RZ, 0xc0, !PT ;  /* 0x0000000606087c12 */ /* 0x000fe4000f8ec0ff */
[----:B------:R-:W-:Y:S01]  /*01d0*/  LOP3.LUT R6, R4, UR6, RZ, 0xc0, !PT ;  /* 0x0000000604067c12 */ /* 0x000fe2000f8ec0ff */
[----:B------:R-:W-:Y:S01]  /*01e0*/  VIADD R4, R0, 0x18000 ;  /* 0x0001800000047836 */ /* 0x000fe20000000000 */
[----:B------:R-:W-:Y:S02]  /*01f0*/  LEA R26, P2, R5, UR12, 0x2 ;  /* 0x0000000c051a7c11 */ /* 0x000fe4000f8410ff */
[----:B------:R-:W-:Y:S02]  /*0200*/  LEA R12, P0, R9, UR12, 0x2 ;  /* 0x0000000c090c7c11 */ /* 0x000fe4000f8010ff */
[----:B------:R-:W-:-:S02]  /*0210*/  LEA R22, P1, R7, UR12, 0x2 ;  /* 0x0000000c07167c11 */ /* 0x000fc4000f8210ff */
[----:B------:R-:W-:Y:S01]  /*0220*/  LEA.HI.X R27, R5, UR13, R6, 0x2, P2 ;  /* 0x0000000d051b7c11 */ /* 0x000fe200090f1406 */
[C---:B------:R-:W-:Y:S01]  /*0230*/  VIADD R5, R0.reuse, 0x20000 ;  /* 0x0002000000057836 */ /* 0x040fe20000000000 */
[----:B------:R-:W-:Y:S01]  /*0240*/  LEA.HI.X R13, R9, UR13, R10, 0x2, P0 ;  /* 0x0000000d090d7c11 */ /* 0x000fe200080f140a */
[----:B------:R-:W-:Y:S01]  /*0250*/  VIADD R6, R0, 0x28000 ;  /* 0x0002800000067836 */ /* 0x000fe20000000000 */
[----:B------:R-:W-:Y:S02]  /*0260*/  LEA.HI.X R23, R7, UR13, R8, 0x2, P1 ;  /* 0x0000000d07177c11 */ /* 0x000fe400088f1408 */
[----:B------:R-:W-:Y:S01]  /*0270*/  SHF.R.S32.HI R7, RZ, 0x1f, R4 ;  /* 0x0000001fff077819 */ /* 0x000fe20000011404 */
[----:B------:R-:W2:Y:S01]  /*0280*/  LDG.E.CONSTANT R25, desc[UR8][R12.64] ;  /* 0x000000080c197981 */ /* 0x000ea2000c1e9900 */
[----:B------:R-:W-:Y:S02]  /*0290*/  LOP3.LUT R10, R4, UR10, RZ, 0xc0, !PT ;  /* 0x0000000a040a7c12 */ /* 0x000fe4000f8ec0ff */
[----:B------:R-:W-:-:S02]  /*02a0*/  SHF.R.S32.HI R4, RZ, 0x1f, R5 ;  /* 0x0000001fff047819 */ /* 0x000fc40000011405 */
[----:B------:R-:W-:Y:S02]  /*02b0*/  LOP3.LUT R8, R5, UR10, RZ, 0xc0, !PT ;  /* 0x0000000a05087c12 */ /* 0x000fe4000f8ec0ff */
[----:B------:R-:W-:Y:S02]  /*02c0*/  SHF.R.S32.HI R5, RZ, 0x1f, R6 ;  /* 0x0000001fff057819 */ /* 0x000fe40000011406 */
[----:B------:R-:W-:Y:S02]  /*02d0*/  LOP3.LUT R11, R7, UR6, RZ, 0xc0, !PT ;  /* 0x00000006070b7c12 */ /* 0x000fe4000f8ec0ff */
[----:B------:R-:W-:Y:S02]  /*02e0*/  LEA R14, P0, R10, UR12, 0x2 ;  /* 0x0000000c0a0e7c11 */ /* 0x000fe4000f8010ff */
[----:B------:R-:W-:Y:S02]  /*02f0*/  LOP3.LUT R6, R6, UR10, RZ, 0xc0, !PT ;  /* 0x0000000a06067c12 */ /* 0x000fe4000f8ec0ff */
[----:B------:R-:W-:-:S02]  /*0300*/  LOP3.LUT R9, R4, UR6, RZ, 0xc0, !PT ;  /* 0x0000000604097c12 */ /* 0x000fc4000f8ec0ff */
[----:B------:R-:W-:Y:S02]  /*0310*/  LEA R16, P1, R8, UR12, 0x2 ;  /* 0x0000000c08107c11 */ /* 0x000fe4000f8210ff */
[----:B------:R-:W-:Y:S01]  /*0320*/  LOP3.LUT R7, R5, UR6, RZ, 0xc0, !PT ;  /* 0x0000000605077c12 */ /* 0x000fe2000f8ec0ff */
[----:B------:R-:W-:Y:S01]  /*0330*/  VIADD R5, R0, 0x30000 ;  /* 0x0003000000057836 */ /* 0x000fe20000000000 */
[----:B------:R-:W-:Y:S01]  /*0340*/  LEA.HI.X R15, R10, UR13, R11, 0x2, P0 ;  /* 0x0000000d0a0f7c11 */ /* 0x000fe200080f140b */
[----:B------:R-:W-:Y:S01]  /*0350*/  VIADD R10, R0, 0x40000 ;  /* 0x00040000000a7836 */ /* 0x000fe20000000000 */
[----:B------:R-:W-:Y:S02]  /*0360*/  LEA R18, P2, R6, UR12, 0x2 ;  /* 0x0000000c06127c11 */ /* 0x000fe4000f8410ff */
[----:B------:R-:W-:Y:S01]  /*0370*/  LEA.HI.X R17, R8, UR13, R9, 0x2, P1 ;  /* 0x0000000d08117c11 */ /* 0x000fe200088f1409 */
[----:B------:R-:W-:Y:S01]  /*0380*/  VIADD R9, R0, 0x38000 ;  /* 0x0003800000097836 */ /* 0x000fe20000000000 */
[----:B------:R-:W-:-:S02]  /*0390*/  LEA.HI.X R19, R6, UR13, R7, 0x2, P2 ;  /* 0x0000000d06137c11 */ /* 0x000fc400090f1407 */
[----:B------:R-:W-:Y:S02]  /*03a0*/  SHF.R.S32.HI R20, RZ, 0x1f, R5 ;  /* 0x0000001fff147819 */ /* 0x000fe40000011405 */
[----:B------:R-:W-:Y:S01]  /*03b0*/  SHF.R.S32.HI R6, RZ, 0x1f, R10 ;  /* 0x0000001fff067819 */ /* 0x000fe2000001140a */
[----:B------:R-:W3:Y:S01]  /*03c0*/  LDG.E.CONSTANT R18, desc[UR8][R18.64] ;  /* 0x0000000812127981 */ /* 0x000ee2000c1e9900 */
[----:B------:R-:W-:Y:S02]  /*03d0*/  LOP3.LUT R5, R5, UR10, RZ, 0xc0, !PT ;  /* 0x0000000a05057c12 */ /* 0x000fe4000f8ec0ff */
[----:B------:R-:W-:Y:S02]  /*03e0*/  SHF.R.S32.HI R4, RZ, 0x1f, R9 ;  /* 0x0000001fff047819 */ /* 0x000fe40000011409 */
[----:B------:R-:W-:Y:S02]  /*03f0*/  LOP3.LUT R9, R9, UR10, RZ, 0xc0, !PT ;  /* 0x0000000a09097c12 */ /* 0x000fe4000f8ec0ff */
[----:B------:R-:W-:-:S02]  /*0400*/  LOP3.LUT R10, R10, UR10, RZ, 0xc0, !PT ;  /* 0x0000000a0a0a7c12 */ /* 0x000fc4000f8ec0ff */
[----:B------:R-:W-:Y:S02]  /*0410*/  LOP3.LUT R11, R6, UR6, RZ, 0xc0, !PT ;  /* 0x00000006060b7c12 */ /* 0x000fe4000f8ec0ff */
[----:B------:R-:W-:Y:S02]  /*0420*/  LOP3.LUT R20, R20, UR6, RZ, 0xc0, !PT ;  /* 0x0000000614147c12 */ /* 0x000fe4000f8ec0ff */
[----:B------:R-:W-:Y:S02]  /*0430*/  LOP3.LUT R24, R4, UR6, RZ, 0xc0, !PT ;  /* 0x0000000604187c12 */ /* 0x000fe4000f8ec0ff */
[----:B------:R-:W-:Y:S02]  /*0440*/  LEA R6, P0, R5, UR12, 0x2 ;  /* 0x0000000c05067c11 */ /* 0x000fe4000f8010ff */
[----:B------:R-:W-:Y:S02]  /*0450*/  LEA R4, P1, R9, UR12, 0x2 ;  /* 0x0000000c09047c11 */ /* 0x000fe4000f8210ff */
[----:B------:R-:W-:-:S02]  /*0460*/  LEA R8, P2, R10, UR12, 0x2 ;  /* 0x0000000c0a087c11 */ /* 0x000fc4000f8410ff */
[----:B------:R-:W-:Y:S02]  /*0470*/  LEA.HI.X R7, R5, UR13, R20, 0x2, P0 ;  /* 0x0000000d05077c11 */ /* 0x000fe400080f1414 */
[----:B------:R-:W-:Y:S01]  /*0480*/  LEA.HI.X R5, R9, UR13, R24, 0x2, P1 ;  /* 0x0000000d09057c11 */ /* 0x000fe200088f1418 */
[----:B------:R0:W2:Y:S01]  /*0490*/  LDG.E.CONSTANT R20, desc[UR8][R22.64] ;  /* 0x0000000816147981 */ /* 0x0000a2000c1e9900 */
[----:B------:R-:W-:Y:S01]  /*04a0*/  LEA.HI.X R9, R10, UR13, R11, 0x2, P2 ;  /* 0x0000000d0a097c11 */ /* 0x000fe200090f140b */
[C---:B------:R-:W-:Y:S02]  /*04b0*/  VIADD R11, R0.reuse, 0x48000 ;  /* 0x00048000000b7836 */ /* 0x040fe40000000000 */
[----:B------:R-:W-:Y:S01]  /*04c0*/  VIADD R24, R0, 0x50000 ;  /* 0x0005000000187836 */ /* 0x000fe20000000000 */
[----:B------:R-:W4:Y:S02]  /*04d0*/  LDG.E.CONSTANT R19, desc[UR8][R6.64] ;  /* 0x0000000806137981 */ /* 0x000f24000c1e9900 */
[----:B------:R-:W-:-:S02]  /*04e0*/  SHF.R.S32.HI R10, RZ, 0x1f, R11 ;  /* 0x0000001fff0a7819 */ /* 0x000fc4000001140b */
[----:B------:R-:W-:Y:S01]  /*04f0*/  SHF.R.S32.HI R28, RZ, 0x1f, R24 ;  /* 0x0000001fff1c7819 */ /* 0x000fe20000011418 */
[----:B------:R-:W5:Y:S01]  /*0500*/  LDG.E.CONSTANT R23, desc[UR8][R26.64] ;  /* 0x000000081a177981 */ /* 0x000f62000c1e9900 */
[----:B------:R-:W-:Y:S02]  /*0510*/  LOP3.LUT R11, R11, UR10, RZ, 0xc0, !PT ;  /* 0x0000000a0b0b7c12 */ /* 0x000fe4000f8ec0ff */
[----:B------:R-:W-:Y:S02]  /*0520*/  LOP3.LUT R24, R24, UR10, RZ, 0xc0, !PT ;  /* 0x0000000a18187c12 */ /* 0x000fe4000f8ec0ff */
[----:B0-----:R-:W-:Y:S02]  /*0530*/  LOP3.LUT R22, R10, UR6, RZ, 0xc0, !PT ;  /* 0x000000060a167c12 */ /* 0x001fe4000f8ec0ff */
[C---:B------:R-:W-:Y:S02]  /*0540*/  LEA R10, P0, R11.reuse, UR12, 0x2 ;  /* 0x0000000c0b0a7c11 */ /* 0x040fe4000f8010ff */
[----:B------:R-:W-:Y:S01]  /*0550*/  LOP3.LUT R29, R28, UR6, RZ, 0xc0, !PT ;  /* 0x000000061c1d7c12 */ /* 0x000fe2000f8ec0ff */
[----:B------:R-:W4:Y:S01]  /*0560*/  LDG.E.CONSTANT R27, desc[UR8][R8.64] ;  /* 0x00000008081b7981 */ /* 0x000f22000c1e9900 */
[----:B------:R-:W-:Y:S01]  /*0570*/  LEA R12, P1, R24, UR12, 0x2 ;  /* 0x0000000c180c7c11 */ /* 0x000fe2000f8210ff */
[----:B------:R-:W-:Y:S01]  /*0580*/  VIADD R28, R0, 0x58000 ;  /* 0x00058000001c7836 */ /* 0x000fe20000000000 */
[----:B------:R-:W-:-:S02]  /*0590*/  LEA.HI.X R11, R11, UR13, R22, 0x2, P0 ;  /* 0x0000000d0b0b7c11 */ /* 0x000fc400080f1416 */
[----:B------:R-:W-:Y:S01]  /*05a0*/  LEA.HI.X R13, R24, UR13, R29, 0x2, P1 ;  /* 0x0000000d180d7c11 */ /* 0x000fe200088f141d */
[----:B------:R0:W3:Y:S01]  /*05b0*/  LDG.E.CONSTANT R22, desc[UR8][R14.64] ;  /* 0x000000080e167981 */ /* 0x0000e2000c1e9900 */
[----:B------:R-:W-:-:S03]  /*05c0*/  VIADD R29, R0, 0x60000 ;  /* 0x00060000001d7836 */ /* 0x000fc60000000000 */
[----:B------:R1:W4:Y:S04]  /*05d0*/  LDG.E.CONSTANT R24, desc[UR8][R16.64] ;  /* 0x0000000810187981 */ /* 0x000328000c1e9900 */
[----:B------:R-:W4:Y:S01]  /*05e0*/  LDG.E.CONSTANT R10, desc[UR8][R10.64] ;  /* 0x000000080a0a7981 */ /* 0x000f22000c1e9900 */
[----:B0-----:R-:W-:Y:S02]  /*05f0*/  SHF.R.S32.HI R14, RZ, 0x1f, R28 ;  /* 0x0000001fff0e7819 */ /* 0x001fe4000001141c */
[----:B------:R-:W-:Y:S01]  /*0600*/  SHF.R.S32.HI R15, RZ, 0x1f, R29 ;  /* 0x0000001fff0f7819 */ /* 0x000fe2000001141d */
[----:B------:R-:W4:Y:S01]  /*0610*/  LDG.E.CONSTANT R12, desc[UR8][R12.64] ;  /* 0x000000080c0c7981 */ /* 0x000f22000c1e9900 */
[----:B------:R-:W-:Y:S02]  /*0620*/  LOP3.LUT R28, R28, UR10, RZ, 0xc0, !PT ;  /* 0x0000000a1c1c7c12 */ /* 0x000fe4000f8ec0ff */
[----:B------:R-:W-:-:S02]  /*0630*/  LOP3.LUT R29, R29, UR10, RZ, 0xc0, !PT ;  /* 0x0000000a1d1d7c12 */ /* 0x000fc4000f8ec0ff */
[----:B-1----:R-:W-:Y:S02]  /*0640*/  LOP3.LUT R17, R14, UR6, RZ, 0xc0, !PT ;  /* 0x000000060e117c12 */ /* 0x002fe4000f8ec0ff */
[----:B------:R-:W-:Y:S02]  /*0650*/  LOP3.LUT R26, R15, UR6, RZ, 0xc0, !PT ;  /* 0x000000060f1a7c12 */ /* 0x000fe4000f8ec0ff */
[C---:B------:R-:W-:Y:S02]  /*0660*/  LEA R14, P0, R28.reuse, UR12, 0x2 ;  /* 0x0000000c1c0e7c11 */ /* 0x040fe4000f8010ff */
[C---:B------:R-:W-:Y:S02]  /*0670*/  LEA R16, P1, R29.reuse, UR12, 0x2 ;  /* 0x0000000c1d107c11 */ /* 0x040fe4000f8210ff */
[----:B------:R-:W-:Y:S02]  /*0680*/  LEA.HI.X R15, R28, UR13, R17, 0x2, P0 ;  /* 0x0000000d1c0f7c11 */ /* 0x000fe400080f1411 */
[----:B------:R-:W-:-:S02]  /*0690*/  LEA.HI.X R17, R29, UR13, R26, 0x2, P1 ;  /* 0x0000000d1d117c11 */ /* 0x000fc400088f141a */
[----:B------:R0:W4:Y:S01]  /*06a0*/  LDG.E.CONSTANT R26, desc[UR8][R4.64] ;  /* 0x00000008041a7981 */ /* 0x000122000c1e9900 */
[C---:B------:R-:W-:Y:S02]  /*06b0*/  VIADD R28, R0.reuse, 0x68000 ;  /* 0x00068000001c7836 */ /* 0x040fe40000000000 */
[C---:B------:R-:W-:Y:S01]  /*06c0*/  VIADD R29, R0.reuse, 0x70000 ;  /* 0x00070000001d7836 */ /* 0x040fe20000000000 */
[----:B------:R-:W4:Y:S01]  /*06d0*/  LDG.E.CONSTANT R14, desc[UR8][R14.64] ;  /* 0x000000080e0e7981 */ /* 0x000f22000c1e9900 */
[----:B------:R-:W-:-:S03]  /*06e0*/  VIADD R8, R0, 0x78000 ;  /* 0x0007800000087836 */ /* 0x000fc60000000000 */
[----:B------:R-:W4:Y:S01]  /*06f0*/  LDG.E.CONSTANT R16, desc[UR8][R16.64] ;  /* 0x0000000810107981 */ /* 0x000f22000c1e9900 */
[----:B0-----:R-:W-:Y:S02]  /*0700*/  SHF.R.S32.HI R4, RZ, 0x1f, R28 ;  /* 0x0000001fff047819 */ /* 0x001fe4000001141c */
[----:B------:R-:W-:Y:S02]  /*0710*/  LOP3.LUT R28, R28, UR10, RZ, 0xc0, !PT ;  /* 0x0000000a1c1c7c12 */ /* 0x000fe4000f8ec0ff */
[----:B------:R-:W-:Y:S02]  /*0720*/  SHF.R.S32.HI R5, RZ, 0x1f, R29 ;  /* 0x0000001fff057819 */ /* 0x000fe4000001141d */
[----:B------:R-:W-:Y:S02]  /*0730*/  LOP3.LUT R29, R29, UR10, RZ, 0xc0, !PT ;  /* 0x0000000a1d1d7c12 */ /* 0x000fe4000f8ec0ff */
[----:B------:R-:W-:Y:S02]  /*0740*/  LOP3.LUT R7, R4, UR6, RZ, 0xc0, !PT ;  /* 0x0000000604077c12 */ /* 0x000fe4000f8ec0ff */
[----:B------:R-:W-:-:S02]  /*0750*/  LEA R6, P0, R28, UR12, 0x2 ;  /* 0x0000000c1c067c11 */ /* 0x000fc4000f8010ff */
[----:B------:R-:W-:Y:S02]  /*0760*/  LOP3.LUT R5, R5, UR6, RZ, 0xc0, !PT ;  /* 0x0000000605057c12 */ /* 0x000fe4000f8ec0ff */
[C---:B------:R-:W-:Y:S02]  /*0770*/  LEA R4, P1, R29.reuse, UR12, 0x2 ;  /* 0x0000000c1d047c11 */ /* 0x040fe4000f8210ff */
[----:B------:R-:W-:Y:S02]  /*0780*/  LEA.HI.X R7, R28, UR13, R7, 0x2, P0 ;  /* 0x0000000d1c077c11 */ /* 0x000fe400080f1407 */
[----:B------:R-:W-:Y:S02]  /*0790*/  SHF.R.S32.HI R9, RZ, 0x1f, R8 ;  /* 0x0000001fff097819 */ /* 0x000fe40000011408 */
[----:B------:R-:W-:Y:S01]  /*07a0*/  LOP3.LUT R11, R8, UR10, RZ, 0xc0, !PT ;  /* 0x0000000a080b7c12 */ /* 0x000fe2000f8ec0ff */
[----:B------:R-:W4:Y:S01]  /*07b0*/  LDG.E.CONSTANT R6, desc[UR8][R6.64] ;  /* 0x0000000806067981 */ /* 0x000f22000c1e9900 */
[----:B------:R-:W-:-:S02]  /*07c0*/  LEA.HI.X R5, R29, UR13, R5, 0x2, P1 ;  /* 0x0000000d1d057c11 */ /* 0x000fc400088f1405 */
[----:B------:R-:W-:Y:S02]  /*07d0*/  LOP3.LUT R28, R9, UR6, RZ, 0xc0, !PT ;  /* 0x00000006091c7c12 */ /* 0x000fe4000f8ec0ff */
[C---:B------:R-:W-:Y:S01]  /*07e0*/  LEA R8, P0, R11.reuse, UR12, 0x2 ;  /* 0x0000000c0b087c11 */ /* 0x040fe2000f8010ff */
[----:B------:R-:W4:Y:S03]  /*07f0*/  LDG.E.CONSTANT R4, desc[UR8][R4.64] ;  /* 0x0000000804047981 */ /* 0x000f26000c1e9900 */
[----:B------:R-:W-:-:S05]  /*0800*/  LEA.HI.X R9, R11, UR13, R28, 0x2, P0 ;  /* 0x0000000d0b097c11 */ /* 0x000fca00080f141c */
[----:B------:R-:W4:Y:S01]  /*0810*/  LDG.E.CONSTANT R8, desc[UR8][R8.64] ;  /* 0x0000000808087981 */ /* 0x000f22000c1e9900 */
[----:B------:R-:W-:-:S04]  /*0820*/  UIADD3 UR5, UPT, UPT, UR5, 0x1, URZ ;  /* 0x0000000105057890 */ /* 0x000fc8000fffe0ff */
[----:B------:R-:W-:Y:S01]  /*0830*/  UISETP.NE.AND UP0, UPT, UR5, URZ, UPT ;  /* 0x000000ff0500728c */ /* 0x000fe2000bf05270 */
[----:B------:R-:W-:-:S05]  /*0840*/  VIADD R0, R0, 0x80000 ;  /* 0x0008000000007836 */ /* 0x000fca0000000000 */
[----:B------:R-:W-:Y:S01]  /*0850*/  LOP3.LUT R0, R0, UR4, RZ, 0xc0, !PT ;  /* 0x0000000400007c12 */ /* 0x000fe2000f8ec0ff */
[----:B--2---:R-:W-:-:S04]  /*0860*/  FADD R20, R25, R20 ;  /* 0x0000001419147221 */ /* 0x004fc80000000000 */
[----:B-----5:R-:W-:-:S04]  /*0870*/  FADD R23, R23, R20 ;  /* 0x0000001417177221 */ /* 0x020fc80000000000 */
[----:B---3--:R-:W-:-:S04]  /*0880*/  FADD R23, R22, R23 ;  /* 0x0000001716177221 */ /* 0x008fc80000000000 */
[----:B----4-:R-:W-:-:S04]  /*0890*/  FADD R23, R24, R23 ;  /* 0x0000001718177221 */ /* 0x010fc80000000000 */
[----:B------:R-:W-:-:S04]  /*08a0*/  FADD R18, R18, R23 ;  /* 0x0000001712127221 */ /* 0x000fc80000000000 */
        /* <DEDUP_REMOVED lines=10> */
[----:B------:R-:W-:Y:S01]  /*0950*/  FADD R21, R8, R21 ;  /* 0x0000001508157221 */ /* 0x000fe20000000000 */
[----:B------:R-:W-:Y:S06]  /*0960*/  BRA.U UP0, `(.L_x_3) ;  /* 0xfffffff500f07547 */ /* 0x000fec000b83ffff */
.L_x_2:
[----:B------:R-:W-:Y:S01]  /*0970*/  STG.E desc[UR8][R2.64], R21 ;  /* 0x0000001502007986 */ /* 0x000fe2000c101908 */
[----:B------:R-:W-:Y:S05]  /*0980*/  EXIT ;  /* 0x000000000000794d */ /* 0x000fea0003800000 */
.L_x_4:
        /* <DEDUP_REMOVED lines=15> */
.L_x_6:


//--------------------- .nv.shared.reserved.0     --------------------------
	.section	.nv.shared.reserved.0,"aw",@nobits
	.weak		__nv_reservedSMEM_offset_0_alias
	.size		__nv_reservedSMEM_offset_0_alias, 0, 64
	.other		__nv_reservedSMEM_offset_0_alias,@"STO_CUDA_RESERVED_SHARED STV_DEFAULT"
__nv_reservedSMEM_offset_0_alias:
	.zero		0
	.zero		64


//--------------------- .nv.constant0._Z10DDR5_writePfmi --------------------------
	.section	.nv.constant0._Z10DDR5_writePfmi,"a",@progbits
	.sectionflags	@""
	.align	4
.nv.constant0._Z10DDR5_writePfmi:
	.zero		916


//--------------------- .nv.constant0._Z9DDR5_readPfS_mi --------------------------
	.section	.nv.constant0._Z9DDR5_readPfS_mi,"a",@progbits
	.sectionflags	@""
	.align	4
.nv.constant0._Z9DDR5_readPfS_mi:
	.zero		924


//--------------------- SYMBOLS --------------------------

	.type		.nv.reservedSmem.offset0,@object
	.size		.nv.reservedSmem.offset0,0x4
